//
// Generated by NVIDIA NVVM Compiler
//
// Compiler Build ID: CL-36424714
// Cuda compilation tools, release 13.0, V13.0.88
// Based on NVVM 20.0.0
//

.version 9.0
.target sm_100
.address_size 64

	// .globl	gen_dens

.visible .entry gen_dens(
	.param .u64 .ptr .align 1 gen_dens_param_0,
	.param .u64 .ptr .align 1 gen_dens_param_1,
	.param .u64 gen_dens_param_2,
	.param .u64 .ptr .align 1 gen_dens_param_3,
	.param .u64 .ptr .align 1 gen_dens_param_4
)
{
	.reg .pred 	%p<16>;
	.reg .b32 	%r<12>;
	.reg .b32 	%f<37>;
	.reg .b64 	%rd<76>;

	ld.param.u64 	%rd5, [gen_dens_param_0];
	ld.param.u64 	%rd6, [gen_dens_param_1];
	ld.param.u64 	%rd8, [gen_dens_param_2];
	ld.param.u64 	%rd9, [gen_dens_param_3];
	cvta.to.global.u64 	%rd1, %rd9;
	mov.u32 	%r4, %ctaid.x;
	mov.u32 	%r5, %ntid.x;
	mov.u32 	%r6, %tid.x;
	mad.lo.s32 	%r7, %r4, %r5, %r6;
	cvt.s64.s32 	%rd2, %r7;
	setp.le.s64 	%p5, %rd8, %rd2;
	@%p5 bra 	$L__BB0_8;
	cvt.u32.u64 	%r8, %rd2;
	cvta.to.global.u64 	%rd10, %rd5;
	cvta.to.global.u64 	%rd11, %rd6;
	mul.lo.s32 	%r9, %r8, 3;
	mul.wide.s32 	%rd12, %r9, 4;
	add.s64 	%rd13, %rd10, %rd12;
	ld.global.f32 	%f1, [%rd13];
	ld.global.f32 	%f2, [%rd13+4];
	ld.global.f32 	%f3, [%rd13+8];
	shl.b64 	%rd14, %rd2, 2;
	add.s64 	%rd15, %rd11, %rd14;
	ld.global.f32 	%f4, [%rd15];
	cvt.rmi.s32.f32 	%r1, %f1;
	cvt.rmi.s32.f32 	%r2, %f2;
	cvt.rmi.s32.f32 	%r3, %f3;
	setp.lt.s32 	%p7, %r1, 0;
	mov.pred 	%p14, -1;
	@%p7 bra 	$L__BB0_3;
	cvt.u64.u32 	%rd16, %r1;
	ld.global.u64 	%rd17, [%rd1];
	add.s64 	%rd18, %rd17, -2;
	setp.lt.s64 	%p14, %rd18, %rd16;
$L__BB0_3:
	setp.lt.s32 	%p9, %r2, 0;
	or.pred  	%p10, %p14, %p9;
	mov.pred 	%p15, -1;
	@%p10 bra 	$L__BB0_5;
	cvt.u64.u32 	%rd19, %r2;
	ld.global.u64 	%rd20, [%rd1+8];
	add.s64 	%rd21, %rd20, -2;
	setp.lt.s64 	%p15, %rd21, %rd19;
$L__BB0_5:
	setp.lt.s32 	%p11, %r3, 0;
	or.pred  	%p12, %p15, %p11;
	@%p12 bra 	$L__BB0_8;
	cvt.u64.u32 	%rd3, %r3;
	ld.global.u64 	%rd4, [%rd1+16];
	add.s64 	%rd22, %rd4, -2;
	setp.lt.s64 	%p13, %rd22, %rd3;
	@%p13 bra 	$L__BB0_8;
	ld.param.u64 	%rd75, [gen_dens_param_4];
	cvta.to.global.u64 	%rd23, %rd75;
	cvt.rn.f32.s32 	%f5, %r1;
	sub.f32 	%f6, %f1, %f5;
	cvt.rn.f32.s32 	%f7, %r2;
	sub.f32 	%f8, %f2, %f7;
	cvt.rn.f32.u32 	%f9, %r3;
	sub.f32 	%f10, %f3, %f9;
	mov.f32 	%f11, 0f3F800000;
	sub.f32 	%f12, %f11, %f6;
	sub.f32 	%f13, %f11, %f8;
	sub.f32 	%f14, %f11, %f10;
	cvt.s64.s32 	%rd24, %r1;
	ld.global.u64 	%rd25, [%rd1+8];
	cvt.s64.s32 	%rd26, %r2;
	mad.lo.s64 	%rd27, %rd25, %rd24, %rd26;
	mad.lo.s64 	%rd28, %rd27, %rd4, %rd3;
	shl.b64 	%rd29, %rd28, 2;
	add.s64 	%rd30, %rd23, %rd29;
	mul.f32 	%f15, %f4, %f12;
	mul.f32 	%f16, %f15, %f13;
	mul.f32 	%f17, %f16, %f14;
	atom.global.add.f32 	%f18, [%rd30], %f17;
	ld.global.u64 	%rd31, [%rd1+8];
	ld.global.u64 	%rd32, [%rd1+16];
	mad.lo.s64 	%rd33, %rd31, %rd24, %rd26;
	mad.lo.s64 	%rd34, %rd33, %rd32, %rd3;
	shl.b64 	%rd35, %rd34, 2;
	add.s64 	%rd36, %rd23, %rd35;
	mul.f32 	%f19, %f10, %f16;
	atom.global.add.f32 	%f20, [%rd36+4], %f19;
	ld.global.u64 	%rd37, [%rd1+8];
	ld.global.u64 	%rd38, [%rd1+16];
	add.s32 	%r10, %r2, 1;
	cvt.s64.s32 	%rd39, %r10;
	mad.lo.s64 	%rd40, %rd37, %rd24, %rd39;
	mad.lo.s64 	%rd41, %rd40, %rd38, %rd3;
	shl.b64 	%rd42, %rd41, 2;
	add.s64 	%rd43, %rd23, %rd42;
	mul.f32 	%f21, %f8, %f15;
	mul.f32 	%f22, %f21, %f14;
	atom.global.add.f32 	%f23, [%rd43], %f22;
	ld.global.u64 	%rd44, [%rd1+8];
	ld.global.u64 	%rd45, [%rd1+16];
	mad.lo.s64 	%rd46, %rd44, %rd24, %rd39;
	mad.lo.s64 	%rd47, %rd46, %rd45, %rd3;
	shl.b64 	%rd48, %rd47, 2;
	add.s64 	%rd49, %rd23, %rd48;
	mul.f32 	%f24, %f10, %f21;
	atom.global.add.f32 	%f25, [%rd49+4], %f24;
	add.s32 	%r11, %r1, 1;
	cvt.s64.s32 	%rd50, %r11;
	ld.global.u64 	%rd51, [%rd1+8];
	ld.global.u64 	%rd52, [%rd1+16];
	mad.lo.s64 	%rd53, %rd51, %rd50, %rd26;
	mad.lo.s64 	%rd54, %rd53, %rd52, %rd3;
	shl.b64 	%rd55, %rd54, 2;
	add.s64 	%rd56, %rd23, %rd55;
	mul.f32 	%f26, %f4, %f6;
	mul.f32 	%f27, %f26, %f13;
	mul.f32 	%f28, %f27, %f14;
	atom.global.add.f32 	%f29, [%rd56], %f28;
	ld.global.u64 	%rd57, [%rd1+8];
	ld.global.u64 	%rd58, [%rd1+16];
	mad.lo.s64 	%rd59, %rd57, %rd50, %rd26;
	mad.lo.s64 	%rd60, %rd59, %rd58, %rd3;
	shl.b64 	%rd61, %rd60, 2;
	add.s64 	%rd62, %rd23, %rd61;
	mul.f32 	%f30, %f10, %f27;
	atom.global.add.f32 	%f31, [%rd62+4], %f30;
	ld.global.u64 	%rd63, [%rd1+8];
	ld.global.u64 	%rd64, [%rd1+16];
	mad.lo.s64 	%rd65, %rd63, %rd50, %rd39;
	mad.lo.s64 	%rd66, %rd65, %rd64, %rd3;
	shl.b64 	%rd67, %rd66, 2;
	add.s64 	%rd68, %rd23, %rd67;
	mul.f32 	%f32, %f26, %f8;
	mul.f32 	%f33, %f32, %f14;
	atom.global.add.f32 	%f34, [%rd68], %f33;
	ld.global.u64 	%rd69, [%rd1+8];
	ld.global.u64 	%rd70, [%rd1+16];
	mad.lo.s64 	%rd71, %rd69, %rd50, %rd39;
	mad.lo.s64 	%rd72, %rd71, %rd70, %rd3;
	shl.b64 	%rd73, %rd72, 2;
	add.s64 	%rd74, %rd23, %rd73;
	mul.f32 	%f35, %f32, %f10;
	atom.global.add.f32 	%f36, [%rd74+4], %f35;
$L__BB0_8:
	ret;

}
	// .globl	get_qrad
.visible .entry get_qrad(
	.param .u64 .ptr .align 1 get_qrad_param_0,
	.param .u64 .ptr .align 1 get_qrad_param_1,
	.param .u64 .ptr .align 1 get_qrad_param_2
)
{
	.reg .b32 	%r<19>;
	.reg .b64 	%rd<26>;
	.reg .b64 	%fd<26>;

	ld.param.u64 	%rd1, [get_qrad_param_0];
	ld.param.u64 	%rd2, [get_qrad_param_1];
	ld.param.u64 	%rd3, [get_qrad_param_2];
	cvta.to.global.u64 	%rd4, %rd3;
	cvta.to.global.u64 	%rd5, %rd2;
	cvta.to.global.u64 	%rd6, %rd1;
	mov.u32 	%r1, %ctaid.x;
	mov.u32 	%r2, %ntid.x;
	mov.u32 	%r3, %tid.x;
	mad.lo.s32 	%r4, %r1, %r2, %r3;
	mov.u32 	%r5, %ctaid.y;
	mov.u32 	%r6, %ntid.y;
	mov.u32 	%r7, %tid.y;
	mad.lo.s32 	%r8, %r5, %r6, %r7;
	mov.u32 	%r9, %ctaid.z;
	mov.u32 	%r10, %ntid.z;
	mov.u32 	%r11, %tid.z;
	mad.lo.s32 	%r12, %r9, %r10, %r11;
	ld.global.u64 	%rd7, [%rd6];
	shr.u64 	%rd8, %rd7, 63;
	add.s64 	%rd9, %rd7, %rd8;
	shr.u64 	%rd10, %rd9, 1;
	cvt.u32.u64 	%r13, %rd10;
	sub.s32 	%r14, %r4, %r13;
	ld.global.u64 	%rd11, [%rd6+8];
	shr.u64 	%rd12, %rd11, 63;
	add.s64 	%rd13, %rd11, %rd12;
	shr.u64 	%rd14, %rd13, 1;
	cvt.u32.u64 	%r15, %rd14;
	sub.s32 	%r16, %r8, %r15;
	ld.global.u64 	%rd15, [%rd6+16];
	shr.u64 	%rd16, %rd15, 63;
	add.s64 	%rd17, %rd15, %rd16;
	shr.u64 	%rd18, %rd17, 1;
	cvt.u32.u64 	%r17, %rd18;
	sub.s32 	%r18, %r12, %r17;
	cvt.rn.f64.s32 	%fd1, %r14;
	ld.global.f64 	%fd2, [%rd5];
	cvt.rn.f64.s32 	%fd3, %r16;
	ld.global.f64 	%fd4, [%rd5+8];
	mul.f64 	%fd5, %fd4, %fd3;
	fma.rn.f64 	%fd6, %fd2, %fd1, %fd5;
	cvt.rn.f64.s32 	%fd7, %r18;
	ld.global.f64 	%fd8, [%rd5+16];
	fma.rn.f64 	%fd9, %fd8, %fd7, %fd6;
	ld.global.f64 	%fd10, [%rd5+24];
	ld.global.f64 	%fd11, [%rd5+32];
	mul.f64 	%fd12, %fd11, %fd3;
	fma.rn.f64 	%fd13, %fd10, %fd1, %fd12;
	ld.global.f64 	%fd14, [%rd5+40];
	fma.rn.f64 	%fd15, %fd14, %fd7, %fd13;
	ld.global.f64 	%fd16, [%rd5+48];
	ld.global.f64 	%fd17, [%rd5+56];
	mul.f64 	%fd18, %fd17, %fd3;
	fma.rn.f64 	%fd19, %fd16, %fd1, %fd18;
	ld.global.f64 	%fd20, [%rd5+64];
	fma.rn.f64 	%fd21, %fd20, %fd7, %fd19;
	mul.f64 	%fd22, %fd15, %fd15;
	fma.rn.f64 	%fd23, %fd9, %fd9, %fd22;
	fma.rn.f64 	%fd24, %fd21, %fd21, %fd23;
	sqrt.rn.f64 	%fd25, %fd24;
	cvt.s64.s32 	%rd19, %r4;
	cvt.u64.u32 	%rd20, %r8;
	cvt.u64.u32 	%rd21, %r12;
	mad.lo.s64 	%rd22, %rd11, %rd19, %rd20;
	mad.lo.s64 	%rd23, %rd22, %rd15, %rd21;
	shl.b64 	%rd24, %rd23, 3;
	add.s64 	%rd25, %rd4, %rd24;
	st.global.f64 	[%rd25], %fd25;
	ret;

}


// ===== COMPILED SASS (sm_100) =====

	.target	sm_100

	.elftype	@"ET_EXEC"


//--------------------- .note.nv.tkinfo           --------------------------
	.section	.note.nv.tkinfo,"",@"SHT_NOTE"
	.sectionflags	@"SHF_NOTE_NV_TKINFO"
	.tkinfo
        /*0018*/ 	.word	0x00000002
        /*0030*/ 	.string	""
        /*0030*/ 	.string	"ptxas"
        /*0030*/ 	.string	"Cuda compilation tools, release 13.0, V13.0.88"
        /*0030*/ 	.string	"Build cuda_13.0.r13.0/compiler.36424714_0"
        /*0030*/ 	.string	"-arch sm_100 -m 64 "



//--------------------- .note.nv.cuinfo           --------------------------
	.section	.note.nv.cuinfo,"",@"SHT_NOTE"
	.sectionflags	@"SHF_NOTE_NV_CUINFO"
        /*0018*/ 	.short	0x0002
        /*001a*/ 	.short	0x0064
        /*001c*/ 	.short	0x0082
	.zero		2


//--------------------- .nv.info                  --------------------------
	.section	.nv.info,"",@"SHT_CUDA_INFO"
	.align	4


	//----- nvinfo : EIATTR_REGCOUNT
	.align		4
        /*0000*/ 	.byte	0x04, 0x2f
        /*0002*/ 	.short	(.L_1 - .L_0)
	.align		4
.L_0:
        /*0004*/ 	.word	index@(gen_dens)
        /*0008*/ 	.word	0x00000020


	//----- nvinfo : EIATTR_FRAME_SIZE
	.align		4
.L_1:
        /*000c*/ 	.byte	0x04, 0x11
        /*000e*/ 	.short	(.L_3 - .L_2)
	.align		4
.L_2:
        /*0010*/ 	.word	index@(gen_dens)
        /*0014*/ 	.word	0x00000000


	//----- nvinfo : EIATTR_REGCOUNT
	.align		4
.L_3:
        /*0018*/ 	.byte	0x04, 0x2f
        /*001a*/ 	.short	(.L_5 - .L_4)
	.align		4
.L_4:
        /*001c*/ 	.word	index@(get_qrad)
        /*0020*/ 	.word	0x00000020


	//----- nvinfo : EIATTR_FRAME_SIZE
	.align		4
.L_5:
        /*0024*/ 	.byte	0x04, 0x11
        /*0026*/ 	.short	(.L_7 - .L_6)
	.align		4
.L_6:
        /*0028*/ 	.word	index@($__internal_0_$__cuda_sm20_dsqrt_rn_f64_mediumpath_v1)
        /*002c*/ 	.word	0x00000000


	//----- nvinfo : EIATTR_FRAME_SIZE
	.align		4
.L_7:
        /*0030*/ 	.byte	0x04, 0x11
        /*0032*/ 	.short	(.L_9 - .L_8)
	.align		4
.L_8:
        /*0034*/ 	.word	index@(get_qrad)
        /*0038*/ 	.word	0x00000000


	//----- nvinfo : EIATTR_MIN_STACK_SIZE
	.align		4
.L_9:
        /*003c*/ 	.byte	0x04, 0x12
        /*003e*/ 	.short	(.L_11 - .L_10)
	.align		4
.L_10:
        /*0040*/ 	.word	index@(get_qrad)
        /*0044*/ 	.word	0x00000000


	//----- nvinfo : EIATTR_MIN_STACK_SIZE
	.align		4
.L_11:
        /*0048*/ 	.byte	0x04, 0x12
        /*004a*/ 	.short	(.L_13 - .L_12)
	.align		4
.L_12:
        /*004c*/ 	.word	index@(gen_dens)
        /*0050*/ 	.word	0x00000000
.L_13:


//--------------------- .nv.compat                --------------------------
	.section	.nv.compat,"",@"SHT_CUDA_COMPAT_INFO"
	.align	4
        /*0000*/ 	.byte	0x02, 0x09, 0x00, 0x00, 0x02, 0x02, 0x01, 0x00, 0x02, 0x05, 0x05, 0x00, 0x03, 0x07, 0x01, 0x01
        /*0010*/ 	.byte	0x02, 0x03, 0x00, 0x00, 0x02, 0x06, 0x01, 0x00, 0x04, 0x0b, 0x08, 0x00, 0x01, 0x00, 0x00, 0x00
        /*0020*/ 	.byte	0x00, 0x00, 0x00, 0x00


//--------------------- .nv.info.get_qrad         --------------------------
	.section	.nv.info.get_qrad,"",@"SHT_CUDA_INFO"
	.sectionflags	@""
	.align	4


	//----- nvinfo : EIATTR_CUDA_API_VERSION
	.align		4
        /*0000*/ 	.byte	0x04, 0x37
        /*0002*/ 	.short	(.L_15 - .L_14)
.L_14:
        /*0004*/ 	.word	0x00000082


	//----- nvinfo : EIATTR_KPARAM_INFO
	.align		4
.L_15:
        /*0008*/ 	.byte	0x04, 0x17
        /*000a*/ 	.short	(.L_17 - .L_16)
.L_16:
        /*000c*/ 	.word	0x00000000
        /*0010*/ 	.short	0x0002
        /*0012*/ 	.short	0x0010
        /*0014*/ 	.byte	0x00, 0xf5, 0x21, 0x00


	//----- nvinfo : EIATTR_KPARAM_INFO
	.align		4
.L_17:
        /*0018*/ 	.byte	0x04, 0x17
        /*001a*/ 	.short	(.L_19 - .L_18)
.L_18:
        /*001c*/ 	.word	0x00000000
        /*0020*/ 	.short	0x0001
        /*0022*/ 	.short	0x0008
        /*0024*/ 	.byte	0x00, 0xf5, 0x21, 0x00


	//----- nvinfo : EIATTR_KPARAM_INFO
	.align		4
.L_19:
        /*0028*/ 	.byte	0x04, 0x17
        /*002a*/ 	.short	(.L_21 - .L_20)
.L_20:
        /*002c*/ 	.word	0x00000000
        /*0030*/ 	.short	0x0000
        /*0032*/ 	.short	0x0000
        /*0034*/ 	.byte	0x00, 0xf5, 0x21, 0x00


	//----- nvinfo : EIATTR_SPARSE_MMA_MASK
	.align		4
.L_21:
        /*0038*/ 	.byte	0x03, 0x50
        /*003a*/ 	.short	0x0000


	//----- nvinfo : EIATTR_MAXREG_COUNT
	.align		4
        /*003c*/ 	.byte	0x03, 0x1b
        /*003e*/ 	.short	0x00ff


	//----- nvinfo : EIATTR_MERCURY_ISA_VERSION
	.align		4
        /*0040*/ 	.byte	0x03, 0x5f
        /*0042*/ 	.short	0x0101


	//----- nvinfo : EIATTR_VRC_CTA_INIT_COUNT
	.align		4
        /*0044*/ 	.byte	0x02, 0x4a
	.zero		1
	.zero		1


	//----- nvinfo : EIATTR_EXIT_INSTR_OFFSETS
	.align		4
        /*0048*/ 	.byte	0x04, 0x1c
        /*004a*/ 	.short	(.L_23 - .L_22)


	//   ....[0]....
.L_22:
        /*004c*/ 	.word	0x000005c0


	//----- nvinfo : EIATTR_CRS_STACK_SIZE
	.align		4
.L_23:
        /*0050*/ 	.byte	0x04, 0x1e
        /*0052*/ 	.short	(.L_25 - .L_24)
.L_24:
        /*0054*/ 	.word	0x00000000


	//----- nvinfo : EIATTR_CBANK_PARAM_SIZE
	.align		4
.L_25:
        /*0058*/ 	.byte	0x03, 0x19
        /*005a*/ 	.short	0x0018


	//----- nvinfo : EIATTR_PARAM_CBANK
	.align		4
        /*005c*/ 	.byte	0x04, 0x0a
        /*005e*/ 	.short	(.L_27 - .L_26)
	.align		4
.L_26:
        /*0060*/ 	.word	index@(.nv.constant0.get_qrad)
        /*0064*/ 	.short	0x0380
        /*0066*/ 	.short	0x0018


	//----- nvinfo : EIATTR_SW_WAR
	.align		4
.L_27:
        /*0068*/ 	.byte	0x04, 0x36
        /*006a*/ 	.short	(.L_29 - .L_28)
.L_28:
        /*006c*/ 	.word	0x00000008
.L_29:


//--------------------- .nv.info.gen_dens         --------------------------
	.section	.nv.info.gen_dens,"",@"SHT_CUDA_INFO"
	.sectionflags	@""
	.align	4


	//----- nvinfo : EIATTR_CUDA_API_VERSION
	.align		4
        /*0000*/ 	.byte	0x04, 0x37
        /*0002*/ 	.short	(.L_31 - .L_30)
.L_30:
        /*0004*/ 	.word	0x00000082


	//----- nvinfo : EIATTR_KPARAM_INFO
	.align		4
.L_31:
        /*0008*/ 	.byte	0x04, 0x17
        /*000a*/ 	.short	(.L_33 - .L_32)
.L_32:
        /*000c*/ 	.word	0x00000000
        /*0010*/ 	.short	0x0004
        /*0012*/ 	.short	0x0020
        /*0014*/ 	.byte	0x00, 0xf5, 0x21, 0x00


	//----- nvinfo : EIATTR_KPARAM_INFO
	.align		4
.L_33:
        /*0018*/ 	.byte	0x04, 0x17
        /*001a*/ 	.short	(.L_35 - .L_34)
.L_34:
        /*001c*/ 	.word	0x00000000
        /*0020*/ 	.short	0x0003
        /*0022*/ 	.short	0x0018
        /*0024*/ 	.byte	0x00, 0xf5, 0x21, 0x00


	//----- nvinfo : EIATTR_KPARAM_INFO
	.align		4
.L_35:
        /*0028*/ 	.byte	0x04, 0x17
        /*002a*/ 	.short	(.L_37 - .L_36)
.L_36:
        /*002c*/ 	.word	0x00000000
        /*0030*/ 	.short	0x0002
        /*0032*/ 	.short	0x0010
        /*0034*/ 	.byte	0x00, 0xf0, 0x21, 0x00


	//----- nvinfo : EIATTR_KPARAM_INFO
	.align		4
.L_37:
        /*0038*/ 	.byte	0x04, 0x17
        /*003a*/ 	.short	(.L_39 - .L_38)
.L_38:
        /*003c*/ 	.word	0x00000000
        /*0040*/ 	.short	0x0001
        /*0042*/ 	.short	0x0008
        /*0044*/ 	.byte	0x00, 0xf5, 0x21, 0x00


	//----- nvinfo : EIATTR_KPARAM_INFO
	.align		4
.L_39:
        /*0048*/ 	.byte	0x04, 0x17
        /*004a*/ 	.short	(.L_41 - .L_40)
.L_40:
        /*004c*/ 	.word	0x00000000
        /*0050*/ 	.short	0x0000
        /*0052*/ 	.short	0x0000
        /*0054*/ 	.byte	0x00, 0xf5, 0x21, 0x00


	//----- nvinfo : EIATTR_SPARSE_MMA_MASK
	.align		4
.L_41:
        /*0058*/ 	.byte	0x03, 0x50
        /*005a*/ 	.short	0x0000


	//----- nvinfo : EIATTR_MAXREG_COUNT
	.align		4
        /*005c*/ 	.byte	0x03, 0x1b
        /*005e*/ 	.short	0x00ff


	//----- nvinfo : EIATTR_MERCURY_ISA_VERSION
	.align		4
        /*0060*/ 	.byte	0x03, 0x5f
        /*0062*/ 	.short	0x0101


	//----- nvinfo : EIATTR_VRC_CTA_INIT_COUNT
	.align		4
        /*0064*/ 	.byte	0x02, 0x4a
	.zero		1
	.zero		1


	//----- nvinfo : EIATTR_EXIT_INSTR_OFFSETS
	.align		4
        /*0068*/ 	.byte	0x04, 0x1c
        /*006a*/ 	.short	(.L_43 - .L_42)


	//   ....[0]....
.L_42:
        /*006c*/ 	.word	0x00000090


	//   ....[1]....
        /*0070*/ 	.word	0x000002a0


	//   ....[2]....
        /*0074*/ 	.word	0x00000310


	//   ....[3]....
        /*0078*/ 	.word	0x00000b90


	//----- nvinfo : EIATTR_CBANK_PARAM_SIZE
	.align		4
.L_43:
        /*007c*/ 	.byte	0x03, 0x19
        /*007e*/ 	.short	0x0028


	//----- nvinfo : EIATTR_PARAM_CBANK
	.align		4
        /*0080*/ 	.byte	0x04, 0x0a
        /*0082*/ 	.short	(.L_45 - .L_44)
	.align		4
.L_44:
        /*0084*/ 	.word	index@(.nv.constant0.gen_dens)
        /*0088*/ 	.short	0x0380
        /*008a*/ 	.short	0x0028


	//----- nvinfo : EIATTR_SW_WAR
	.align		4
.L_45:
        /*008c*/ 	.byte	0x04, 0x36
        /*008e*/ 	.short	(.L_47 - .L_46)
.L_46:
        /*0090*/ 	.word	0x00000008
.L_47:


//--------------------- .nv.callgraph             --------------------------
	.section	.nv.callgraph,"",@"SHT_CUDA_CALLGRAPH"
	.align	4
	.sectionentsize	8
	.align		4
        /*0000*/ 	.word	0x00000000
	.align		4
        /*0004*/ 	.word	0xffffffff
	.align		4
        /*0008*/ 	.word	0x00000000
	.align		4
        /*000c*/ 	.word	0xfffffffe
	.align		4
        /*0010*/ 	.word	0x00000000
	.align		4
        /*0014*/ 	.word	0xfffffffd
	.align		4
        /*0018*/ 	.word	0x00000000
	.align		4
        /*001c*/ 	.word	0xfffffffc


//--------------------- .text.get_qrad            --------------------------
	.section	.text.get_qrad,"ax",@progbits
	.align	128
        .global         get_qrad
        .type           get_qrad,@function
        .size           get_qrad,(.L_x_8 - get_qrad)
        .other          get_qrad,@"STO_CUDA_ENTRY STV_DEFAULT"
get_qrad:
.text.get_qrad:
[----:B------:R-:W-:Y:S08]  /*0000*/  LDC R1, c[0x0][0x37c] ;  /* 0x0000df00ff017b82 */ /* 0x000ff00000000800 */
[----:B------:R-:W0:Y:S01]  /*0010*/  LDC.64 R8, c[0x0][0x380] ;  /* 0x0000e000ff087b82 */ /* 0x000e220000000a00 */
[----:B------:R-:W0:Y:S07]  /*0020*/  LDCU.64 UR4, c[0x0][0x358] ;  /* 0x00006b00ff0477ac */ /* 0x000e2e0008000a00 */
[----:B------:R-:W1:Y:S01]  /*0030*/  LDC.64 R26, c[0x0][0x388] ;  /* 0x0000e200ff1a7b82 */ /* 0x000e620000000a00 */
[----:B0-----:R-:W2:Y:S04]  /*0040*/  LDG.E.64 R2, desc[UR4][R8.64+0x8] ;  /* 0x0000080408027981 */ /* 0x001ea8000c1e1b00 */
[----:B------:R-:W3:Y:S04]  /*0050*/  LDG.E.64 R6, desc[UR4][R8.64] ;  /* 0x0000000408067981 */ /* 0x000ee8000c1e1b00 */
[----:B-1----:R-:W4:Y:S04]  /*0060*/  LDG.E.64 R10, desc[UR4][R26.64+0x8] ;  /* 0x000008041a0a7981 */ /* 0x002f28000c1e1b00 */
[----:B------:R0:W5:Y:S04]  /*0070*/  LDG.E.64 R4, desc[UR4][R8.64+0x10] ;  /* 0x0000100408047981 */ /* 0x000168000c1e1b00 */
[----:B------:R-:W4:Y:S04]  /*0080*/  LDG.E.64 R22, desc[UR4][R26.64+0x20] ;  /* 0x000020041a167981 */ /* 0x000f28000c1e1b00 */
[----:B------:R-:W4:Y:S04]  /*0090*/  LDG.E.64 R12, desc[UR4][R26.64] ;  /* 0x000000041a0c7981 */ /* 0x000f28000c1e1b00 */
[----:B------:R-:W4:Y:S01]  /*00a0*/  LDG.E.64 R20, desc[UR4][R26.64+0x18] ;  /* 0x000018041a147981 */ /* 0x000f22000c1e1b00 */
[----:B------:R-:W1:Y:S01]  /*00b0*/  LDC R0, c[0x0][0x360] ;  /* 0x0000d800ff007b82 */ /* 0x000e620000000800 */
[----:B------:R-:W3:Y:S01]  /*00c0*/  S2R R17, SR_TID.Y ;  /* 0x0000000000117919 */ /* 0x000ee20000002200 */
[----:B------:R-:W1:Y:S06]  /*00d0*/  S2R R15, SR_TID.X ;  /* 0x00000000000f7919 */ /* 0x000e6c0000002100 */
[----:B------:R-:W-:Y:S01]  /*00e0*/  S2UR UR7, SR_CTAID.Y ;  /* 0x00000000000779c3 */ /* 0x000fe20000002600 */
[----:B0-----:R-:W0:Y:S07]  /*00f0*/  S2R R8, SR_TID.Z ;  /* 0x0000000000087919 */ /* 0x001e2e0000002300 */
[----:B------:R-:W0:Y:S08]  /*0100*/  LDC R14, c[0x0][0x364] ;  /* 0x0000d900ff0e7b82 */ /* 0x000e300000000800 */
[----:B------:R-:W1:Y:S02]  /*0110*/  S2UR UR6, SR_CTAID.X ;  /* 0x00000000000679c3 */ /* 0x000e640000002500 */
[----:B-1----:R-:W-:-:S06]  /*0120*/  IMAD R0, R0, UR6, R15 ;  /* 0x0000000600007c24 */ /* 0x002fcc000f8e020f */
[----:B------:R-:W1:Y:S01]  /*0130*/  S2UR UR6, SR_CTAID.Z ;  /* 0x00000000000679c3 */ /* 0x000e620000002700 */
[----:B--2---:R-:W-:-:S05]  /*0140*/  LEA.HI R16, P0, R3, R2, RZ, 0x1 ;  /* 0x0000000203107211 */ /* 0x004fca00078108ff */
[----:B------:R-:W-:Y:S01]  /*0150*/  IMAD.X R19, RZ, RZ, R3, P0 ;  /* 0x000000ffff137224 */ /* 0x000fe200000e0603 */
[----:B---3--:R-:W-:Y:S01]  /*0160*/  LEA.HI R9, P0, R7, R6, RZ, 0x1 ;  /* 0x0000000607097211 */ /* 0x008fe200078108ff */
[----:B0-----:R-:W-:-:S03]  /*0170*/  IMAD R6, R14, UR7, R17 ;  /* 0x000000070e067c24 */ /* 0x001fc6000f8e0211 */
[----:B------:R-:W-:Y:S01]  /*0180*/  SHF.R.U64 R17, R16, 0x1, R19 ;  /* 0x0000000110117819 */ /* 0x000fe20000001213 */
[----:B------:R-:W-:-:S03]  /*0190*/  IMAD.X R14, RZ, RZ, R7, P0 ;  /* 0x000000ffff0e7224 */ /* 0x000fc600000e0607 */
[----:B------:R-:W-:Y:S02]  /*01a0*/  IADD3 R18, PT, PT, R6, -R17, RZ ;  /* 0x8000001106127210 */ /* 0x000fe40007ffe0ff */
[----:B------:R-:W-:Y:S02]  /*01b0*/  SHF.R.U64 R15, R9, 0x1, R14 ;  /* 0x00000001090f7819 */ /* 0x000fe4000000120e */
[----:B-----5:R-:W-:Y:S01]  /*01c0*/  LEA.HI R29, P0, R5, R4, RZ, 0x1 ;  /* 0x00000004051d7211 */ /* 0x020fe200078108ff */
[----:B------:R-:W1:Y:S01]  /*01d0*/  LDC R9, c[0x0][0x368] ;  /* 0x0000da00ff097b82 */ /* 0x000e620000000800 */
[----:B------:R-:W4:Y:S01]  /*01e0*/  I2F.F64 R18, R18 ;  /* 0x0000001200127312 */ /* 0x000f220000201c00 */
[----:B------:R-:W-:Y:S02]  /*01f0*/  IMAD.IADD R16, R0, 0x1, -R15 ;  /* 0x0000000100107824 */ /* 0x000fe400078e0a0f */
[----:B------:R-:W2:Y:S01]  /*0200*/  LDG.E.64 R14, desc[UR4][R26.64+0x38] ;  /* 0x000038041a0e7981 */ /* 0x000ea2000c1e1b00 */
[----:B------:R-:W-:-:S04]  /*0210*/  IMAD.X R24, RZ, RZ, R5, P0 ;  /* 0x000000ffff187224 */ /* 0x000fc800000e0605 */
[----:B------:R-:W0:Y:S01]  /*0220*/  I2F.F64 R16, R16 ;  /* 0x0000001000107312 */ /* 0x000e220000201c00 */
[C---:B----4-:R-:W-:Y:S02]  /*0230*/  DMUL R10, R18.reuse, R10 ;  /* 0x0000000a120a7228 */ /* 0x050fe40000000000 */
[----:B------:R-:W-:-:S06]  /*0240*/  DMUL R22, R18, R22 ;  /* 0x0000001612167228 */ /* 0x000fcc0000000000 */
[C---:B0-----:R-:W-:Y:S01]  /*0250*/  DFMA R10, R16.reuse, R12, R10 ;  /* 0x0000000c100a722b */ /* 0x041fe2000000000a */
[----:B------:R-:W3:Y:S01]  /*0260*/  LDG.E.64 R12, desc[UR4][R26.64+0x28] ;  /* 0x000028041a0c7981 */ /* 0x000ee2000c1e1b00 */
[----:B------:R-:W-:Y:S01]  /*0270*/  SHF.R.U64 R29, R29, 0x1, R24 ;  /* 0x000000011d1d7819 */ /* 0x000fe20000001218 */
[----:B------:R-:W-:Y:S01]  /*0280*/  DFMA R20, R16, R20, R22 ;  /* 0x000000141014722b */ /* 0x000fe20000000016 */
[----:B-1----:R-:W-:Y:S01]  /*0290*/  IMAD R8, R9, UR6, R8 ;  /* 0x0000000609087c24 */ /* 0x002fe2000f8e0208 */
[----:B------:R-:W4:Y:S04]  /*02a0*/  LDG.E.64 R22, desc[UR4][R26.64+0x30] ;  /* 0x000030041a167981 */ /* 0x000f28000c1e1b00 */
[----:B------:R-:W5:Y:S04]  /*02b0*/  LDG.E.64 R24, desc[UR4][R26.64+0x10] ;  /* 0x000010041a187981 */ /* 0x000f68000c1e1b00 */
[----:B------:R-:W5:Y:S01]  /*02c0*/  LDG.E.64 R26, desc[UR4][R26.64+0x40] ;  /* 0x000040041a1a7981 */ /* 0x000f62000c1e1b00 */
[----:B------:R-:W-:Y:S01]  /*02d0*/  BSSY.RECONVERGENT B0, `(.L_x_0) ;  /* 0x000001f000007945 */ /* 0x000fe20003800200 */
[----:B--2---:R-:W-:Y:S01]  /*02e0*/  DMUL R14, R18, R14 ;  /* 0x0000000e120e7228 */ /* 0x004fe20000000000 */
[----:B------:R-:W-:-:S06]  /*02f0*/  IADD3 R18, PT, PT, R8, -R29, RZ ;  /* 0x8000001d08127210 */ /* 0x000fcc0007ffe0ff */
[----:B------:R-:W3:Y:S02]  /*0300*/  I2F.F64 R18, R18 ;  /* 0x0000001200127312 */ /* 0x000ee40000201c00 */
[----:B---3--:R-:W-:Y:S02]  /*0310*/  DFMA R12, R18, R12, R20 ;  /* 0x0000000c120c722b */ /* 0x008fe40000000014 */
[----:B----4-:R-:W-:Y:S01]  /*0320*/  DFMA R14, R16, R22, R14 ;  /* 0x00000016100e722b */ /* 0x010fe2000000000e */
[----:B------:R-:W-:Y:S01]  /*0330*/  IMAD.MOV.U32 R16, RZ, RZ, 0x0 ;  /* 0x00000000ff107424 */ /* 0x000fe200078e00ff */
[----:B------:R-:W-:Y:S01]  /*0340*/  MOV R17, 0x3fd80000 ;  /* 0x3fd8000000117802 */ /* 0x000fe20000000f00 */
[----:B-----5:R-:W-:-:S03]  /*0350*/  DFMA R10, R18, R24, R10 ;  /* 0x00000018120a722b */ /* 0x020fc6000000000a */
[----:B------:R-:W-:Y:S02]  /*0360*/  DMUL R12, R12, R12 ;  /* 0x0000000c0c0c7228 */ /* 0x000fe40000000000 */
[----:B------:R-:W-:-:S06]  /*0370*/  DFMA R14, R18, R26, R14 ;  /* 0x0000001a120e722b */ /* 0x000fcc000000000e */
[----:B------:R-:W-:-:S08]  /*0380*/  DFMA R10, R10, R10, R12 ;  /* 0x0000000a0a0a722b */ /* 0x000fd0000000000c */
[----:B------:R-:W-:-:S06]  /*0390*/  DFMA R10, R14, R14, R10 ;  /* 0x0000000e0e0a722b */ /* 0x000fcc000000000a */
[----:B------:R-:W0:Y:S04]  /*03a0*/  MUFU.RSQ64H R13, R11 ;  /* 0x0000000b000d7308 */ /* 0x000e280000001c00 */
[----:B------:R-:W-:-:S05]  /*03b0*/  VIADD R12, R11, 0xfcb00000 ;  /* 0xfcb000000b0c7836 */ /* 0x000fca0000000000 */
[----:B------:R-:W-:Y:S01]  /*03c0*/  ISETP.GE.U32.AND P0, PT, R12, 0x7ca00000, PT ;  /* 0x7ca000000c00780c */ /* 0x000fe20003f06070 */
[----:B0-----:R-:W-:-:S08]  /*03d0*/  DMUL R14, R12, R12 ;  /* 0x0000000c0c0e7228 */ /* 0x001fd00000000000 */
[----:B------:R-:W-:-:S08]  /*03e0*/  DFMA R14, R10, -R14, 1 ;  /* 0x3ff000000a0e742b */ /* 0x000fd0000000080e */
[----:B------:R-:W-:Y:S02]  /*03f0*/  DFMA R16, R14, R16, 0.5 ;  /* 0x3fe000000e10742b */ /* 0x000fe40000000010 */
[----:B------:R-:W-:-:S08]  /*0400*/  DMUL R14, R12, R14 ;  /* 0x0000000e0c0e7228 */ /* 0x000fd00000000000 */
[----:B------:R-:W-:-:S08]  /*0410*/  DFMA R20, R16, R14, R12 ;  /* 0x0000000e1014722b */ /* 0x000fd0000000000c */
[----:B------:R-:W-:Y:S02]  /*0420*/  DMUL R14, R10, R20 ;  /* 0x000000140a0e7228 */ /* 0x000fe40000000000 */
[----:B------:R-:W-:Y:S02]  /*0430*/  VIADD R23, R21, 0xfff00000 ;  /* 0xfff0000015177836 */ /* 0x000fe40000000000 */
[----:B------:R-:W-:-:S04]  /*0440*/  IMAD.MOV.U32 R22, RZ, RZ, R20 ;  /* 0x000000ffff167224 */ /* 0x000fc800078e0014 */
[----:B------:R-:W-:-:S08]  /*0450*/  DFMA R18, R14, -R14, R10 ;  /* 0x8000000e0e12722b */ /* 0x000fd0000000000a */
[----:B------:R-:W-:Y:S01]  /*0460*/  DFMA R16, R18, R22, R14 ;  /* 0x000000161210722b */ /* 0x000fe2000000000e */
[----:B------:R-:W-:Y:S10]  /*0470*/  @!P0 BRA `(.L_x_1) ;  /* 0x0000000000108947 */ /* 0x000ff40003800000 */
[----:B------:R-:W-:-:S07]  /*0480*/  MOV R16, 0x4a0 ;  /* 0x000004a000107802 */ /* 0x000fce0000000f00 */
[----:B------:R-:W-:Y:S05]  /*0490*/  CALL.REL.NOINC `($__internal_0_$__cuda_sm20_dsqrt_rn_f64_mediumpath_v1) ;  /* 0x00000000004c7944 */ /* 0x000fea0003c00000 */
[----:B------:R-:W-:Y:S01]  /*04a0*/  MOV R16, R12 ;  /* 0x0000000c00107202 */ /* 0x000fe20000000f00 */
[----:B------:R-:W-:-:S07]  /*04b0*/  IMAD.MOV.U32 R17, RZ, RZ, R13 ;  /* 0x000000ffff117224 */ /* 0x000fce00078e000d */
.L_x_1:
[----:B------:R-:W-:Y:S05]  /*04c0*/  BSYNC.RECONVERGENT B0 ;  /* 0x0000000000007941 */ /* 0x000fea0003800200 */
.L_x_0:
[----:B------:R-:W-:Y:S01]  /*04d0*/  SHF.R.S32.HI R9, RZ, 0x1f, R0 ;  /* 0x0000001fff097819 */ /* 0x000fe20000011400 */
[----:B------:R-:W-:Y:S01]  /*04e0*/  IMAD R3, R3, R0, RZ ;  /* 0x0000000003037224 */ /* 0x000fe200078e02ff */
[----:B------:R-:W0:Y:S01]  /*04f0*/  LDCU.64 UR6, c[0x0][0x390] ;  /* 0x00007200ff0677ac */ /* 0x000e220008000a00 */
[----:B------:R-:W-:Y:S02]  /*0500*/  IMAD.MOV.U32 R7, RZ, RZ, RZ ;  /* 0x000000ffff077224 */ /* 0x000fe400078e00ff */
[----:B------:R-:W-:Y:S02]  /*0510*/  IMAD R3, R2, R9, R3 ;  /* 0x0000000902037224 */ /* 0x000fe400078e0203 */
[----:B------:R-:W-:-:S04]  /*0520*/  IMAD.WIDE.U32 R6, R0, R2, R6 ;  /* 0x0000000200067225 */ /* 0x000fc800078e0006 */
[----:B------:R-:W-:Y:S01]  /*0530*/  IMAD.MOV.U32 R9, RZ, RZ, RZ ;  /* 0x000000ffff097224 */ /* 0x000fe200078e00ff */
[----:B------:R-:W-:Y:S01]  /*0540*/  IADD3 R3, PT, PT, R7, R3, RZ ;  /* 0x0000000307037210 */ /* 0x000fe20007ffe0ff */
[----:B------:R-:W-:-:S04]  /*0550*/  IMAD.WIDE.U32 R8, R4, R6, R8 ;  /* 0x0000000604087225 */ /* 0x000fc800078e0008 */
[----:B------:R-:W-:Y:S01]  /*0560*/  IMAD R3, R3, R4, RZ ;  /* 0x0000000403037224 */ /* 0x000fe200078e02ff */
[----:B0-----:R-:W-:-:S03]  /*0570*/  LEA R2, P0, R8, UR6, 0x3 ;  /* 0x0000000608027c11 */ /* 0x001fc6000f8018ff */
[----:B------:R-:W-:-:S05]  /*0580*/  IMAD R3, R5, R6, R3 ;  /* 0x0000000605037224 */ /* 0x000fca00078e0203 */
[----:B------:R-:W-:-:S04]  /*0590*/  IADD3 R3, PT, PT, R9, R3, RZ ;  /* 0x0000000309037210 */ /* 0x000fc80007ffe0ff */
[----:B------:R-:W-:-:S05]  /*05a0*/  LEA.HI.X R3, R8, UR7, R3, 0x3, P0 ;  /* 0x0000000708037c11 */ /* 0x000fca00080f1c03 */
[----:B------:R-:W-:Y:S01]  /*05b0*/  STG.E.64 desc[UR4][R2.64], R16 ;  /* 0x0000001002007986 */ /* 0x000fe2000c101b04 */
[----:B------:R-:W-:Y:S05]  /*05c0*/  EXIT ;  /* 0x000000000000794d */ /* 0x000fea0003800000 */
        .weak           $__internal_0_$__cuda_sm20_dsqrt_rn_f64_mediumpath_v1
        .type           $__internal_0_$__cuda_sm20_dsqrt_rn_f64_mediumpath_v1,@function
        .size           $__internal_0_$__cuda_sm20_dsqrt_rn_f64_mediumpath_v1,(.L_x_8 - $__internal_0_$__cuda_sm20_dsqrt_rn_f64_mediumpath_v1)
$__internal_0_$__cuda_sm20_dsqrt_rn_f64_mediumpath_v1:
[----:B------:R-:W-:Y:S01]  /*05d0*/  ISETP.GE.U32.AND P0, PT, R12, -0x3400000, PT ;  /* 0xfcc000000c00780c */ /* 0x000fe20003f06070 */
[----:B------:R-:W-:Y:S01]  /*05e0*/  BSSY.RECONVERGENT B1, `(.L_x_2) ;  /* 0x0000024000017945 */ /* 0x000fe20003800200 */
[----:B------:R-:W-:-:S11]  /*05f0*/  IMAD.MOV.U32 R21, RZ, RZ, R23 ;  /* 0x000000ffff157224 */ /* 0x000fd600078e0017 */
[----:B------:R-:W-:Y:S05]  /*0600*/  @!P0 BRA `(.L_x_3) ;  /* 0x0000000000208947 */ /* 0x000fea0003800000 */
[----:B------:R-:W-:-:S10]  /*0610*/  DFMA.RM R14, R18, R20, R14 ;  /* 0x00000014120e722b */ /* 0x000fd4000000400e */
[----:B------:R-:W-:-:S04]  /*0620*/  IADD3 R12, P0, PT, R14, 0x1, RZ ;  /* 0x000000010e0c7810 */ /* 0x000fc80007f1e0ff */
[----:B------:R-:W-:-:S06]  /*0630*/  IADD3.X R13, PT, PT, RZ, R15, RZ, P0, !PT ;  /* 0x0000000fff0d7210 */ /* 0x000fcc00007fe4ff */
[----:B------:R-:W-:-:S08]  /*0640*/  DFMA.RP R10, -R14, R12, R10 ;  /* 0x0000000c0e0a722b */ /* 0x000fd0000000810a */
[----:B------:R-:W-:-:S06]  /*0650*/  DSETP.GT.AND P0, PT, R10, RZ, PT ;  /* 0x000000ff0a00722a */ /* 0x000fcc0003f04000 */
[----:B------:R-:W-:Y:S02]  /*0660*/  FSEL R12, R12, R14, P0 ;  /* 0x0000000e0c0c7208 */ /* 0x000fe40000000000 */
[----:B------:R-:W-:Y:S01]  /*0670*/  FSEL R13, R13, R15, P0 ;  /* 0x0000000f0d0d7208 */ /* 0x000fe20000000000 */
[----:B------:R-:W-:Y:S06]  /*0680*/  BRA `(.L_x_4) ;  /* 0x0000000000647947 */ /* 0x000fec0003800000 */
.L_x_3:
[----:B------:R-:W-:-:S14]  /*0690*/  DSETP.NE.AND P0, PT, R10, RZ, PT ;  /* 0x000000ff0a00722a */ /* 0x000fdc0003f05000 */
[----:B------:R-:W-:Y:S05]  /*06a0*/  @!P0 BRA `(.L_x_5) ;  /* 0x0000000000588947 */ /* 0x000fea0003800000 */
[----:B------:R-:W-:-:S13]  /*06b0*/  ISETP.GE.AND P0, PT, R11, RZ, PT ;  /* 0x000000ff0b00720c */ /* 0x000fda0003f06270 */
[----:B------:R-:W-:Y:S01]  /*06c0*/  @!P0 IMAD.MOV.U32 R12, RZ, RZ, 0x0 ;  /* 0x00000000ff0c8424 */ /* 0x000fe200078e00ff */
[----:B------:R-:W-:Y:S01]  /*06d0*/  @!P0 MOV R13, 0xfff80000 ;  /* 0xfff80000000d8802 */ /* 0x000fe20000000f00 */
[----:B------:R-:W-:Y:S06]  /*06e0*/  @!P0 BRA `(.L_x_4) ;  /* 0x00000000004c8947 */ /* 0x000fec0003800000 */
[----:B------:R-:W-:-:S13]  /*06f0*/  ISETP.GT.AND P0, PT, R11, 0x7fefffff, PT ;  /* 0x7fefffff0b00780c */ /* 0x000fda0003f04270 */
[----:B------:R-:W-:Y:S05]  /*0700*/  @P0 BRA `(.L_x_5) ;  /* 0x0000000000400947 */ /* 0x000fea0003800000 */
[----:B------:R-:W-:Y:S01]  /*0710*/  DMUL R10, R10, 8.11296384146066816958e+31 ;  /* 0x469000000a0a7828 */ /* 0x000fe20000000000 */
[----:B------:R-:W-:Y:S01]  /*0720*/  IMAD.MOV.U32 R12, RZ, RZ, RZ ;  /* 0x000000ffff0c7224 */ /* 0x000fe200078e00ff */
[----:B------:R-:W-:Y:S01]  /*0730*/  MOV R18, 0x0 ;  /* 0x0000000000127802 */ /* 0x000fe20000000f00 */
[----:B------:R-:W-:-:S03]  /*0740*/  IMAD.MOV.U32 R19, RZ, RZ, 0x3fd80000 ;  /* 0x3fd80000ff137424 */ /* 0x000fc600078e00ff */
[----:B------:R-:W0:Y:S02]  /*0750*/  MUFU.RSQ64H R13, R11 ;  /* 0x0000000b000d7308 */ /* 0x000e240000001c00 */
[----:B0-----:R-:W-:-:S08]  /*0760*/  DMUL R14, R12, R12 ;  /* 0x0000000c0c0e7228 */ /* 0x001fd00000000000 */
[----:B------:R-:W-:-:S08]  /*0770*/  DFMA R14, R10, -R14, 1 ;  /* 0x3ff000000a0e742b */ /* 0x000fd0000000080e */
[----:B------:R-:W-:Y:S02]  /*0780*/  DFMA R18, R14, R18, 0.5 ;  /* 0x3fe000000e12742b */ /* 0x000fe40000000012 */
[----:B------:R-:W-:-:S08]  /*0790*/  DMUL R14, R12, R14 ;  /* 0x0000000e0c0e7228 */ /* 0x000fd00000000000 */
[----:B------:R-:W-:-:S08]  /*07a0*/  DFMA R14, R18, R14, R12 ;  /* 0x0000000e120e722b */ /* 0x000fd0000000000c */
[----:B------:R-:W-:Y:S02]  /*07b0*/  DMUL R12, R10, R14 ;  /* 0x0000000e0a0c7228 */ /* 0x000fe40000000000 */
[----:B------:R-:W-:-:S06]  /*07c0*/  IADD3 R15, PT, PT, R15, -0x100000, RZ ;  /* 0xfff000000f0f7810 */ /* 0x000fcc0007ffe0ff */
[----:B------:R-:W-:-:S08]  /*07d0*/  DFMA R18, R12, -R12, R10 ;  /* 0x8000000c0c12722b */ /* 0x000fd0000000000a */
[----:B------:R-:W-:-:S10]  /*07e0*/  DFMA R12, R14, R18, R12 ;  /* 0x000000120e0c722b */ /* 0x000fd4000000000c */
[----:B------:R-:W-:Y:S01]  /*07f0*/  VIADD R13, R13, 0xfcb00000 ;  /* 0xfcb000000d0d7836 */ /* 0x000fe20000000000 */
[----:B------:R-:W-:Y:S06]  /*0800*/  BRA `(.L_x_4) ;  /* 0x0000000000047947 */ /* 0x000fec0003800000 */
.L_x_5:
[----:B------:R-:W-:-:S11]  /*0810*/  DADD R12, R10, R10 ;  /* 0x000000000a0c7229 */ /* 0x000fd6000000000a */
.L_x_4:
[----:B------:R-:W-:Y:S05]  /*0820*/  BSYNC.RECONVERGENT B1 ;  /* 0x0000000000017941 */ /* 0x000fea0003800200 */
.L_x_2:
[----:B------:R-:W-:-:S04]  /*0830*/  MOV R17, 0x0 ;  /* 0x0000000000117802 */ /* 0x000fc80000000f00 */
[----:B------:R-:W-:Y:S05]  /*0840*/  RET.REL.NODEC R16 `(get_qrad) ;  /* 0xfffffff410ec7950 */ /* 0x000fea0003c3ffff */
.L_x_6:
[----:B------:R-:W-:-:S00]  /*0850*/  BRA `(.L_x_6) ;  /* 0xfffffffc00fc7947 */ /* 0x000fc0000383ffff */
[----:B------:R-:W-:-:S00]  /*0860*/  NOP ;  /* 0x0000000000007918 */ /* 0x000fc00000000000 */
        /* <DEDUP_REMOVED lines=9> */
.L_x_8:


//--------------------- .text.gen_dens            --------------------------
	.section	.text.gen_dens,"ax",@progbits
	.align	128
        .global         gen_dens
        .type           gen_dens,@function
        .size           gen_dens,(.L_x_10 - gen_dens)
        .other          gen_dens,@"STO_CUDA_ENTRY STV_DEFAULT"
gen_dens:
.text.gen_dens:
[----:B------:R-:W-:Y:S01]  /*0000*/  LDC R1, c[0x0][0x37c] ;  /* 0x0000df00ff017b82 */ /* 0x000fe20000000800 */
[----:B------:R-:W0:Y:S07]  /*0010*/  S2R R0, SR_TID.X ;  /* 0x0000000000007919 */ /* 0x000e2e0000002100 */
[----:B------:R-:W0:Y:S01]  /*0020*/  S2UR UR4, SR_CTAID.X ;  /* 0x00000000000479c3 */ /* 0x000e220000002500 */
[----:B------:R-:W1:Y:S07]  /*0030*/  LDCU.64 UR6, c[0x0][0x390] ;  /* 0x00007200ff0677ac */ /* 0x000e6e0008000a00 */
[----:B------:R-:W0:Y:S02]  /*0040*/  LDC R3, c[0x0][0x360] ;  /* 0x0000d800ff037b82 */ /* 0x000e240000000800 */
[----:B0-----:R-:W-:-:S05]  /*0050*/  IMAD R3, R3, UR4, R0 ;  /* 0x0000000403037c24 */ /* 0x001fca000f8e0200 */
[----:B-1----:R-:W-:Y:S02]  /*0060*/  ISETP.GE.U32.AND P0, PT, R3, UR6, PT ;  /* 0x0000000603007c0c */ /* 0x002fe4000bf06070 */
[----:B------:R-:W-:-:S04]  /*0070*/  SHF.R.S32.HI R12, RZ, 0x1f, R3 ;  /* 0x0000001fff0c7819 */ /* 0x000fc80000011403 */
[----:B------:R-:W-:-:S13]  /*0080*/  ISETP.GE.AND.EX P0, PT, R12, UR7, PT, P0 ;  /* 0x000000070c007c0c */ /* 0x000fda000bf06300 */
[----:B------:R-:W-:Y:S05]  /*0090*/  @P0 EXIT ;  /* 0x000000000000094d */ /* 0x000fea0003800000 */
[----:B------:R-:W0:Y:S01]  /*00a0*/  LDC.64 R6, c[0x0][0x380] ;  /* 0x0000e000ff067b82 */ /* 0x000e220000000a00 */
[----:B------:R-:W1:Y:S01]  /*00b0*/  LDCU.64 UR4, c[0x0][0x358] ;  /* 0x00006b00ff0477ac */ /* 0x000e620008000a00 */
[----:B------:R-:W-:Y:S01]  /*00c0*/  LEA R5, R3, R3, 0x1 ;  /* 0x0000000303057211 */ /* 0x000fe200078e08ff */
[----:B------:R-:W2:Y:S04]  /*00d0*/  LDCU.64 UR6, c[0x0][0x388] ;  /* 0x00007100ff0677ac */ /* 0x000ea80008000a00 */
[----:B0-----:R-:W-:-:S05]  /*00e0*/  IMAD.WIDE R6, R5, 0x4, R6 ;  /* 0x0000000405067825 */ /* 0x001fca00078e0206 */
[----:B-1----:R-:W3:Y:S04]  /*00f0*/  LDG.E R2, desc[UR4][R6.64] ;  /* 0x0000000406027981 */ /* 0x002ee8000c1e1900 */
[----:B------:R-:W4:Y:S01]  /*0100*/  LDG.E R4, desc[UR4][R6.64+0x4] ;  /* 0x0000040406047981 */ /* 0x000f22000c1e1900 */
[----:B---3--:R-:W0:Y:S02]  /*0110*/  F2I.FLOOR.NTZ R5, R2 ;  /* 0x0000000200057305 */ /* 0x008e240000207100 */
[----:B0-----:R-:W-:-:S13]  /*0120*/  ISETP.GE.AND P2, PT, R5, RZ, PT ;  /* 0x000000ff0500720c */ /* 0x001fda0003f46270 */
[----:B------:R-:W0:Y:S02]  /*0130*/  @P2 LDC.64 R8, c[0x0][0x398] ;  /* 0x0000e600ff082b82 */ /* 0x000e240000000a00 */
[----:B0-----:R-:W3:Y:S01]  /*0140*/  @P2 LDG.E.64 R8, desc[UR4][R8.64] ;  /* 0x0000000408082981 */ /* 0x001ee2000c1e1b00 */
[----:B----4-:R-:W0:Y:S01]  /*0150*/  F2I.FLOOR.NTZ R14, R4 ;  /* 0x00000004000e7305 */ /* 0x010e220000207100 */
[----:B---3--:R-:W-:-:S04]  /*0160*/  @P2 IADD3 R0, P0, PT, R8, -0x2, RZ ;  /* 0xfffffffe08002810 */ /* 0x008fc80007f1e0ff */
[----:B------:R-:W-:Y:S02]  /*0170*/  @P2 IADD3.X R10, PT, PT, R9, -0x1, RZ, P0, !PT ;  /* 0xffffffff090a2810 */ /* 0x000fe400007fe4ff */
[----:B------:R-:W-:Y:S02]  /*0180*/  @P2 ISETP.GE.U32.AND P1, PT, R0, R5, PT ;  /* 0x000000050000220c */ /* 0x000fe40003f26070 */
[----:B------:R-:W-:Y:S01]  /*0190*/  PLOP3.LUT P0, PT, PT, PT, PT, 0x80, 0x8 ;  /* 0x000000000008781c */ /* 0x000fe20003f0f070 */
[----:B------:R-:W3:Y:S01]  /*01a0*/  LDG.E R0, desc[UR4][R6.64+0x8] ;  /* 0x0000080406007981 */ /* 0x000ee2000c1e1900 */
[----:B------:R-:W-:-:S04]  /*01b0*/  @P2 ISETP.GE.AND.EX P1, PT, R10, RZ, PT, P1 ;  /* 0x000000ff0a00220c */ /* 0x000fc80003f26310 */
[----:B------:R-:W-:-:S04]  /*01c0*/  @P2 PLOP3.LUT P0, PT, P1, PT, PT, 0x8, 0x80 ;  /* 0x000000000080281c */ /* 0x000fc80000f0e170 */
[----:B0-----:R-:W-:-:S13]  /*01d0*/  ISETP.LT.OR P1, PT, R14, RZ, P0 ;  /* 0x000000ff0e00720c */ /* 0x001fda0000721670 */
[----:B------:R-:W0:Y:S02]  /*01e0*/  @!P1 LDC.64 R10, c[0x0][0x398] ;  /* 0x0000e600ff0a9b82 */ /* 0x000e240000000a00 */
[----:B0-----:R-:W4:Y:S02]  /*01f0*/  @!P1 LDG.E.64 R8, desc[UR4][R10.64+0x8] ;  /* 0x000008040a089981 */ /* 0x001f24000c1e1b00 */
[----:B----4-:R-:W-:Y:S02]  /*0200*/  @!P1 IADD3 R13, P0, PT, R8, -0x2, RZ ;  /* 0xfffffffe080d9810 */ /* 0x010fe40007f1e0ff */
[----:B---3--:R-:W0:Y:S02]  /*0210*/  F2I.FLOOR.NTZ R8, R0 ;  /* 0x0000000000087305 */ /* 0x008e240000207100 */
[----:B------:R-:W-:Y:S02]  /*0220*/  @!P1 IADD3.X R16, PT, PT, R9, -0x1, RZ, P0, !PT ;  /* 0xffffffff09109810 */ /* 0x000fe400007fe4ff */
[----:B------:R-:W-:-:S04]  /*0230*/  @!P1 ISETP.GE.U32.AND P2, PT, R13, R14, PT ;  /* 0x0000000e0d00920c */ /* 0x000fc80003f46070 */
[----:B------:R-:W-:Y:S02]  /*0240*/  @!P1 ISETP.GE.AND.EX P2, PT, R16, RZ, PT, P2 ;  /* 0x000000ff1000920c */ /* 0x000fe40003f46320 */
[----:B------:R-:W-:Y:S02]  /*0250*/  PLOP3.LUT P0, PT, PT, PT, PT, 0x80, 0x8 ;  /* 0x000000000008781c */ /* 0x000fe40003f0f070 */
[----:B------:R-:W-:-:S04]  /*0260*/  @!P1 PLOP3.LUT P0, PT, P2, PT, PT, 0x8, 0x80 ;  /* 0x000000000080981c */ /* 0x000fc8000170e170 */
[----:B0-----:R-:W-:Y:S02]  /*0270*/  ISETP.LT.OR P0, PT, R8, RZ, P0 ;  /* 0x000000ff0800720c */ /* 0x001fe40000701670 */
[----:B--2---:R-:W-:-:S04]  /*0280*/  LEA R10, P1, R3, UR6, 0x2 ;  /* 0x00000006030a7c11 */ /* 0x004fc8000f8210ff */
[----:B------:R-:W-:-:S07]  /*0290*/  LEA.HI.X R11, R3, UR7, R12, 0x2, P1 ;  /* 0x00000007030b7c11 */ /* 0x000fce00088f140c */
[----:B------:R-:W-:Y:S05]  /*02a0*/  @P0 EXIT ;  /* 0x000000000000094d */ /* 0x000fea0003800000 */
[----:B------:R-:W0:Y:S02]  /*02b0*/  LDC.64 R12, c[0x0][0x398] ;  /* 0x0000e600ff0c7b82 */ /* 0x000e240000000a00 */
[----:B0-----:R-:W2:Y:S02]  /*02c0*/  LDG.E.64 R16, desc[UR4][R12.64+0x10] ;  /* 0x000010040c107981 */ /* 0x001ea4000c1e1b00 */
[----:B--2---:R-:W-:-:S04]  /*02d0*/  IADD3 R3, P1, PT, R16, -0x2, RZ ;  /* 0xfffffffe10037810 */ /* 0x004fc80007f3e0ff */
[----:B------:R-:W-:Y:S02]  /*02e0*/  ISETP.GE.U32.AND P0, PT, R3, R8, PT ;  /* 0x000000080300720c */ /* 0x000fe40003f06070 */
[----:B------:R-:W-:-:S04]  /*02f0*/  IADD3.X R3, PT, PT, R17, -0x1, RZ, P1, !PT ;  /* 0xffffffff11037810 */ /* 0x000fc80000ffe4ff */
[----:B------:R-:W-:-:S13]  /*0300*/  ISETP.GE.AND.EX P0, PT, R3, RZ, PT, P0 ;  /* 0x000000ff0300720c */ /* 0x000fda0003f06300 */
[----:B------:R-:W-:Y:S05]  /*0310*/  @!P0 EXIT ;  /* 0x000000000000894d */ /* 0x000fea0003800000 */
[----:B------:R-:W2:Y:S04]  /*0320*/  LDG.E.64 R6, desc[UR4][R12.64+0x8] ;  /* 0x000008040c067981 */ /* 0x000ea8000c1e1b00 */
[----:B------:R0:W3:Y:S01]  /*0330*/  LDG.E R3, desc[UR4][R10.64] ;  /* 0x000000040a037981 */ /* 0x0000e2000c1e1900 */
[----:B------:R-:W-:Y:S01]  /*0340*/  SHF.R.S32.HI R25, RZ, 0x1f, R5 ;  /* 0x0000001fff197819 */ /* 0x000fe20000011405 */
[----:B------:R-:W1:Y:S01]  /*0350*/  LDCU.64 UR6, c[0x0][0x3a0] ;  /* 0x00007400ff0677ac */ /* 0x000e620008000a00 */
[----:B------:R-:W-:Y:S02]  /*0360*/  SHF.R.S32.HI R15, RZ, 0x1f, R14 ;  /* 0x0000001fff0f7819 */ /* 0x000fe4000001140e */
[----:B------:R-:W-:Y:S02]  /*0370*/  I2FP.F32.S32 R9, R5 ;  /* 0x0000000500097245 */ /* 0x000fe40000201400 */
[----:B------:R-:W-:-:S02]  /*0380*/  I2FP.F32.S32 R19, R14 ;  /* 0x0000000e00137245 */ /* 0x000fc40000201400 */
[----:B------:R-:W-:Y:S01]  /*0390*/  I2FP.F32.U32 R21, R8 ;  /* 0x0000000800157245 */ /* 0x000fe20000201000 */
[----:B------:R-:W-:Y:S01]  /*03a0*/  FADD R2, R2, -R9 ;  /* 0x8000000902027221 */ /* 0x000fe20000000000 */
[----:B------:R-:W-:-:S03]  /*03b0*/  HFMA2 R9, -RZ, RZ, 0, 0 ;  /* 0x00000000ff097431 */ /* 0x000fc600000001ff */
[----:B------:R-:W-:Y:S01]  /*03c0*/  FADD R0, R0, -R21 ;  /* 0x8000001500007221 */ /* 0x000fe20000000000 */
[----:B--2---:R-:W-:-:S04]  /*03d0*/  IMAD R7, R7, R5, RZ ;  /* 0x0000000507077224 */ /* 0x004fc800078e02ff */
[----:B------:R-:W-:Y:S02]  /*03e0*/  IMAD R23, R6, R25, R7 ;  /* 0x0000001906177224 */ /* 0x000fe400078e0207 */
[----:B------:R-:W-:-:S05]  /*03f0*/  IMAD.WIDE.U32 R6, R5, R6, R14 ;  /* 0x0000000605067225 */ /* 0x000fca00078e000e */
[----:B------:R-:W-:Y:S01]  /*0400*/  IADD3 R23, PT, PT, R7, R23, RZ ;  /* 0x0000001707177210 */ /* 0x000fe20007ffe0ff */
[----:B------:R-:W-:Y:S01]  /*0410*/  FADD R7, R4, -R19 ;  /* 0x8000001304077221 */ /* 0x000fe20000000000 */
[----:B------:R-:W-:Y:S01]  /*0420*/  FADD R4, -R2, 1 ;  /* 0x3f80000002047421 */ /* 0x000fe20000000100 */
[----:B0-----:R-:W-:-:S04]  /*0430*/  IMAD.WIDE.U32 R10, R16, R6, R8 ;  /* 0x00000006100a7225 */ /* 0x001fc800078e0008 */
[----:B---3--:R-:W-:Y:S01]  /*0440*/  FMUL R4, R3, R4 ;  /* 0x0000000403047220 */ /* 0x008fe20000400000 */
[----:B------:R-:W-:Y:S01]  /*0450*/  IMAD R23, R23, R16, RZ ;  /* 0x0000001017177224 */ /* 0x000fe200078e02ff */
[----:B-1----:R-:W-:-:S03]  /*0460*/  LEA R28, P0, R10, UR6, 0x2 ;  /* 0x000000060a1c7c11 */ /* 0x002fc6000f8010ff */
[----:B------:R-:W-:Y:S02]  /*0470*/  IMAD R17, R17, R6, R23 ;  /* 0x0000000611117224 */ /* 0x000fe400078e0217 */
[----:B------:R-:W-:Y:S01]  /*0480*/  FADD R23, -R7, 1 ;  /* 0x3f80000007177421 */ /* 0x000fe20000000100 */
[----:B------:R-:W-:Y:S02]  /*0490*/  FADD R6, -R0, 1 ;  /* 0x3f80000000067421 */ /* 0x000fe40000000100 */
[----:B------:R-:W-:Y:S01]  /*04a0*/  IADD3 R11, PT, PT, R11, R17, RZ ;  /* 0x000000110b0b7210 */ /* 0x000fe20007ffe0ff */
[----:B------:R-:W-:-:S03]  /*04b0*/  FMUL R21, R23, R4 ;  /* 0x0000000417157220 */ /* 0x000fc60000400000 */
[----:B------:R-:W-:Y:S01]  /*04c0*/  LEA.HI.X R29, R10, UR7, R11, 0x2, P0 ;  /* 0x000000070a1d7c11 */ /* 0x000fe200080f140b */
[----:B------:R-:W-:-:S05]  /*04d0*/  FMUL R20, R6, R21 ;  /* 0x0000001506147220 */ /* 0x000fca0000400000 */
[----:B------:R0:W-:Y:S04]  /*04e0*/  REDG.E.ADD.F32.FTZ.RN.STRONG.GPU desc[UR4][R28.64], R20 ;  /* 0x000000141c0079a6 */ /* 0x0001e8000c12f304 */
[----:B------:R-:W2:Y:S04]  /*04f0*/  LDG.E.64 R16, desc[UR4][R12.64+0x8] ;  /* 0x000008040c107981 */ /* 0x000ea8000c1e1b00 */
[----:B------:R-:W3:Y:S01]  /*0500*/  LDG.E.64 R18, desc[UR4][R12.64+0x10] ;  /* 0x000010040c127981 */ /* 0x000ee2000c1e1b00 */
[----:B0-----:R-:W-:Y:S01]  /*0510*/  FMUL R29, R0, R21 ;  /* 0x00000015001d7220 */ /* 0x001fe20000400000 */
[----:B--2---:R-:W-:-:S02]  /*0520*/  IMAD R17, R17, R5, RZ ;  /* 0x0000000511117224 */ /* 0x004fc400078e02ff */
[----:B------:R-:W-:-:S04]  /*0530*/  IMAD.WIDE.U32 R10, R5, R16, R14 ;  /* 0x00000010050a7225 */ /* 0x000fc800078e000e */
[----:B------:R-:W-:-:S05]  /*0540*/  IMAD R17, R16, R25, R17 ;  /* 0x0000001910117224 */ /* 0x000fca00078e0211 */
[----:B------:R-:W-:Y:S01]  /*0550*/  IADD3 R11, PT, PT, R11, R17, RZ ;  /* 0x000000110b0b7210 */ /* 0x000fe20007ffe0ff */
[----:B---3--:R-:W-:-:S04]  /*0560*/  IMAD.WIDE.U32 R16, R18, R10, R8 ;  /* 0x0000000a12107225 */ /* 0x008fc800078e0008 */
[----:B------:R-:W-:Y:S01]  /*0570*/  IMAD R11, R11, R18, RZ ;  /* 0x000000120b0b7224 */ /* 0x000fe200078e02ff */
[----:B------:R-:W-:-:S03]  /*0580*/  LEA R26, P0, R16, UR6, 0x2 ;  /* 0x00000006101a7c11 */ /* 0x000fc6000f8010ff */
[----:B------:R-:W-:-:S05]  /*0590*/  IMAD R11, R19, R10, R11 ;  /* 0x0000000a130b7224 */ /* 0x000fca00078e020b */
[----:B------:R-:W-:-:S04]  /*05a0*/  IADD3 R11, PT, PT, R17, R11, RZ ;  /* 0x0000000b110b7210 */ /* 0x000fc80007ffe0ff */
[----:B------:R-:W-:-:S05]  /*05b0*/  LEA.HI.X R27, R16, UR7, R11, 0x2, P0 ;  /* 0x00000007101b7c11 */ /* 0x000fca00080f140b */
[----:B------:R0:W-:Y:S04]  /*05c0*/  REDG.E.ADD.F32.FTZ.RN.STRONG.GPU desc[UR4][R26.64+0x4], R29 ;  /* 0x0000041d1a0079a6 */ /* 0x0001e8000c12f304 */
[----:B------:R-:W2:Y:S04]  /*05d0*/  LDG.E.64 R20, desc[UR4][R12.64+0x8] ;  /* 0x000008040c147981 */ /* 0x000ea8000c1e1b00 */
[----:B------:R-:W3:Y:S01]  /*05e0*/  LDG.E.64 R16, desc[UR4][R12.64+0x10] ;  /* 0x000010040c107981 */ /* 0x000ee2000c1e1b00 */
[----:B------:R-:W-:Y:S01]  /*05f0*/  IADD3 R10, PT, PT, R14, 0x1, RZ ;  /* 0x000000010e0a7810 */ /* 0x000fe20007ffe0ff */
[----:B0-----:R-:W-:-:S03]  /*0600*/  FMUL R29, R7, R4 ;  /* 0x00000004071d7220 */ /* 0x001fc60000400000 */
[--C-:B------:R-:W-:Y:S01]  /*0610*/  SHF.R.S32.HI R11, RZ, 0x1f, R10.reuse ;  /* 0x0000001fff0b7819 */ /* 0x100fe2000001140a */
[----:B------:R-:W-:Y:S01]  /*0620*/  FMUL R4, R6, R29 ;  /* 0x0000001d06047220 */ /* 0x000fe20000400000 */
[----:B--2---:R-:W-:Y:S02]  /*0630*/  IMAD R21, R21, R5, RZ ;  /* 0x0000000515157224 */ /* 0x004fe400078e02ff */
        /* <DEDUP_REMOVED lines=12> */
[----:B------:R-:W-:Y:S01]  /*0700*/  FMUL R29, R0, R29 ;  /* 0x0000001d001d7220 */ /* 0x000fe20000400000 */
        /* <DEDUP_REMOVED lines=8> */
[----:B0-----:R-:W-:-:S04]  /*0790*/  IADD3 R17, PT, PT, R25, R21, RZ ;  /* 0x0000001519117210 */ /* 0x001fc80007ffe0ff */
[----:B------:R-:W-:-:S05]  /*07a0*/  LEA.HI.X R27, R24, UR7, R17, 0x2, P0 ;  /* 0x00000007181b7c11 */ /* 0x000fca00080f1411 */
[----:B------:R0:W-:Y:S04]  /*07b0*/  REDG.E.ADD.F32.FTZ.RN.STRONG.GPU desc[UR4][R26.64+0x4], R29 ;  /* 0x0000041d1a0079a6 */ /* 0x0001e8000c12f304 */
[----:B------:R-:W2:Y:S04]  /*07c0*/  LDG.E.64 R18, desc[UR4][R12.64+0x8] ;  /* 0x000008040c127981 */ /* 0x000ea8000c1e1b00 */
[----:B------:R-:W3:Y:S01]  /*07d0*/  LDG.E.64 R16, desc[UR4][R12.64+0x10] ;  /* 0x000010040c107981 */ /* 0x000ee2000c1e1b00 */
[----:B------:R-:W-:Y:S01]  /*07e0*/  IADD3 R21, PT, PT, R5, 0x1, RZ ;  /* 0x0000000105157810 */ /* 0x000fe20007ffe0ff */
[----:B------:R-:W-:-:S03]  /*07f0*/  FMUL R2, R3, R2 ;  /* 0x0000000203027220 */ /* 0x000fc60000400000 */
[----:B------:R-:W-:Y:S01]  /*0800*/  SHF.R.S32.HI R25, RZ, 0x1f, R21 ;  /* 0x0000001fff197819 */ /* 0x000fe20000011415 */
        /* <DEDUP_REMOVED lines=10> */
[----:B------:R-:W-:Y:S01]  /*08b0*/  LEA.HI.X R17, R18, UR7, R3, 0x2, P0 ;  /* 0x0000000712117c11 */ /* 0x000fe200080f1403 */
[----:B------:R-:W-:-:S05]  /*08c0*/  FMUL R3, R6, R23 ;  /* 0x0000001706037220 */ /* 0x000fca0000400000 */
[----:B------:R1:W-:Y:S04]  /*08d0*/  REDG.E.ADD.F32.FTZ.RN.STRONG.GPU desc[UR4][R16.64], R3 ;  /* 0x00000003100079a6 */ /* 0x0003e8000c12f304 */
[----:B0-----:R-:W2:Y:S04]  /*08e0*/  LDG.E.64 R26, desc[UR4][R12.64+0x8] ;  /* 0x000008040c1a7981 */ /* 0x001ea8000c1e1b00 */
[----:B------:R-:W3:Y:S01]  /*08f0*/  LDG.E.64 R4, desc[UR4][R12.64+0x10] ;  /* 0x000010040c047981 */ /* 0x000ee2000c1e1b00 */
[----:B------:R-:W-:Y:S01]  /*0900*/  FMUL R23, R0, R23 ;  /* 0x0000001700177220 */ /* 0x000fe20000400000 */
[----:B--2---:R-:W-:-:S02]  /*0910*/  IMAD R20, R27, R21, RZ ;  /* 0x000000151b147224 */ /* 0x004fc400078e02ff */
[----:B------:R-:W-:-:S04]  /*0920*/  IMAD.WIDE.U32 R18, R21, R26, R14 ;  /* 0x0000001a15127225 */ /* 0x000fc800078e000e */
[----:B------:R-:W-:-:S05]  /*0930*/  IMAD R15, R26, R25, R20 ;  /* 0x000000191a0f7224 */ /* 0x000fca00078e0214 */
[----:B------:R-:W-:-:S05]  /*0940*/  IADD3 R15, PT, PT, R19, R15, RZ ;  /* 0x0000000f130f7210 */ /* 0x000fca0007ffe0ff */
[----:B---3--:R-:W-:Y:S02]  /*0950*/  IMAD R19, R15, R4, RZ ;  /* 0x000000040f137224 */ /* 0x008fe400078e02ff */
[----:B------:R-:W-:-:S04]  /*0960*/  IMAD.WIDE.U32 R14, R4, R18, R8 ;  /* 0x00000012040e7225 */ /* 0x000fc800078e0008 */
[----:B------:R-:W-:Y:S01]  /*0970*/  IMAD R19, R5, R18, R19 ;  /* 0x0000001205137224 */ /* 0x000fe200078e0213 */
[----:B------:R-:W-:-:S04]  /*0980*/  LEA R18, P0, R14, UR6, 0x2 ;  /* 0x000000060e127c11 */ /* 0x000fc8000f8010ff */
[----:B-1----:R-:W-:-:S04]  /*0990*/  IADD3 R3, PT, PT, R15, R19, RZ ;  /* 0x000000130f037210 */ /* 0x002fc80007ffe0ff */
[----:B------:R-:W-:-:S05]  /*09a0*/  LEA.HI.X R19, R14, UR7, R3, 0x2, P0 ;  /* 0x000000070e137c11 */ /* 0x000fca00080f1403 */
[----:B------:R-:W-:Y:S04]  /*09b0*/  REDG.E.ADD.F32.FTZ.RN.STRONG.GPU desc[UR4][R18.64+0x4], R23 ;  /* 0x00000417120079a6 */ /* 0x000fe8000c12f304 */
[----:B------:R-:W2:Y:S04]  /*09c0*/  LDG.E.64 R4, desc[UR4][R12.64+0x8] ;  /* 0x000008040c047981 */ /* 0x000ea8000c1e1b00 */
[----:B------:R-:W3:Y:S01]  /*09d0*/  LDG.E.64 R14, desc[UR4][R12.64+0x10] ;  /* 0x000010040c0e7981 */ /* 0x000ee2000c1e1b00 */
[----:B------:R-:W-:Y:S01]  /*09e0*/  FMUL R7, R7, R2 ;  /* 0x0000000207077220 */ /* 0x000fe20000400000 */
[----:B--2---:R-:W-:-:S02]  /*09f0*/  IMAD R3, R5, R21, RZ ;  /* 0x0000001505037224 */ /* 0x004fc400078e02ff */
[----:B------:R-:W-:-:S04]  /*0a00*/  IMAD.WIDE.U32 R16, R21, R4, R10 ;  /* 0x0000000415107225 */ /* 0x000fc800078e000a */
[----:B------:R-:W-:Y:S02]  /*0a10*/  IMAD R3, R4, R25, R3 ;  /* 0x0000001904037224 */ /* 0x000fe400078e0203 */
[----:B---3--:R-:W-:-:S03]  /*0a20*/  IMAD.WIDE.U32 R4, R14, R16, R8 ;  /* 0x000000100e047225 */ /* 0x008fc600078e0008 */
[----:B------:R-:W-:Y:S01]  /*0a30*/  IADD3 R3, PT, PT, R17, R3, RZ ;  /* 0x0000000311037210 */ /* 0x000fe20007ffe0ff */
[----:B------:R-:W-:-:S04]  /*0a40*/  FMUL R17, R6, R7 ;  /* 0x0000000706117220 */ /* 0x000fc80000400000 */
[----:B------:R-:W-:Y:S01]  /*0a50*/  IMAD R3, R3, R14, RZ ;  /* 0x0000000e03037224 */ /* 0x000fe200078e02ff */
[----:B------:R-:W-:-:S03]  /*0a60*/  LEA R14, P0, R4, UR6, 0x2 ;  /* 0x00000006040e7c11 */ /* 0x000fc6000f8010ff */
[----:B------:R-:W-:-:S05]  /*0a70*/  IMAD R3, R15, R16, R3 ;  /* 0x000000100f037224 */ /* 0x000fca00078e0203 */
[----:B------:R-:W-:-:S04]  /*0a80*/  IADD3 R3, PT, PT, R5, R3, RZ ;  /* 0x0000000305037210 */ /* 0x000fc80007ffe0ff */
        /* <DEDUP_REMOVED lines=9> */
[----:B------:R-:W-:Y:S02]  /*0b20*/  IADD3 R3, PT, PT, R11, R3, RZ ;  /* 0x000000030b037210 */ /* 0x000fe40007ffe0ff */
[----:B------:R-:W-:-:S03]  /*0b30*/  LEA R2, P0, R8, UR6, 0x2 ;  /* 0x0000000608027c11 */ /* 0x000fc6000f8010ff */
[----:B------:R-:W-:-:S04]  /*0b40*/  IMAD R3, R3, R4, RZ ;  /* 0x0000000403037224 */ /* 0x000fc800078e02ff */
[----:B------:R-:W-:-:S05]  /*0b50*/  IMAD R3, R5, R10, R3 ;  /* 0x0000000a05037224 */ /* 0x000fca00078e0203 */
[----:B------:R-:W-:-:S04]  /*0b60*/  IADD3 R3, PT, PT, R9, R3, RZ ;  /* 0x0000000309037210 */ /* 0x000fc80007ffe0ff */
[----:B------:R-:W-:-:S05]  /*0b70*/  LEA.HI.X R3, R8, UR7, R3, 0x2, P0 ;  /* 0x0000000708037c11 */ /* 0x000fca00080f1403 */
[----:B------:R-:W-:Y:S01]  /*0b80*/  REDG.E.ADD.F32.FTZ.RN.STRONG.GPU desc[UR4][R2.64+0x4], R7 ;  /* 0x00000407020079a6 */ /* 0x000fe2000c12f304 */
[----:B------:R-:W-:Y:S05]  /*0b90*/  EXIT ;  /* 0x000000000000794d */ /* 0x000fea0003800000 */
.L_x_7:
        /* <DEDUP_REMOVED lines=14> */
.L_x_10:


//--------------------- .nv.shared.reserved.0     --------------------------
	.section	.nv.shared.reserved.0,"aw",@nobits
	.weak		__nv_reservedSMEM_offset_0_alias
	.size		__nv_reservedSMEM_offset_0_alias, 0, 64
	.other		__nv_reservedSMEM_offset_0_alias,@"STO_CUDA_RESERVED_SHARED STV_DEFAULT"
__nv_reservedSMEM_offset_0_alias:
	.zero		0
	.zero		64


//--------------------- .nv.constant0.get_qrad    --------------------------
	.section	.nv.constant0.get_qrad,"a",@progbits
	.sectionflags	@""
	.align	4
.nv.constant0.get_qrad:
	.zero		920


//--------------------- .nv.constant0.gen_dens    --------------------------
	.section	.nv.constant0.gen_dens,"a",@progbits
	.sectionflags	@""
	.align	4
.nv.constant0.gen_dens:
	.zero		936


//--------------------- SYMBOLS --------------------------

	.type		.nv.reservedSmem.offset0,@object
	.size		.nv.reservedSmem.offset0,0x4
